//
// Generated by NVIDIA NVVM Compiler
//
// Compiler Build ID: CL-36424714
// Cuda compilation tools, release 13.0, V13.0.88
// Based on NVVM 20.0.0
//

.version 9.0
.target sm_100
.address_size 64

	// .globl	_Z20countDetourableRoutePiS_iii

.visible .entry _Z20countDetourableRoutePiS_iii(
	.param .u64 .ptr .align 1 _Z20countDetourableRoutePiS_iii_param_0,
	.param .u64 .ptr .align 1 _Z20countDetourableRoutePiS_iii_param_1,
	.param .u32 _Z20countDetourableRoutePiS_iii_param_2,
	.param .u32 _Z20countDetourableRoutePiS_iii_param_3,
	.param .u32 _Z20countDetourableRoutePiS_iii_param_4
)
{
	.reg .pred 	%p<15>;
	.reg .b32 	%r<46>;
	.reg .b64 	%rd<22>;

	ld.param.u64 	%rd11, [_Z20countDetourableRoutePiS_iii_param_0];
	ld.param.u64 	%rd10, [_Z20countDetourableRoutePiS_iii_param_1];
	ld.param.u32 	%r20, [_Z20countDetourableRoutePiS_iii_param_2];
	ld.param.u32 	%r21, [_Z20countDetourableRoutePiS_iii_param_3];
	ld.param.u32 	%r22, [_Z20countDetourableRoutePiS_iii_param_4];
	cvta.to.global.u64 	%rd1, %rd11;
	mov.b32 	%r23, 1;
	shl.b32 	%r1, %r23, %r20;
	setp.lt.s32 	%p1, %r21, 1;
	setp.eq.s32 	%p2, %r20, 31;
	or.pred  	%p3, %p1, %p2;
	@%p3 bra 	$L__BB0_17;
	add.s32 	%r25, %r1, 31;
	shr.s32 	%r26, %r25, 31;
	shr.u32 	%r27, %r26, 27;
	add.s32 	%r28, %r25, %r27;
	shr.s32 	%r29, %r28, 5;
	max.s32 	%r2, %r29, 1;
	neg.s32 	%r3, %r1;
	mov.u32 	%r4, %nctaid.x;
	mov.u32 	%r5, %ctaid.x;
	mov.u32 	%r6, %tid.x;
	cvta.to.global.u64 	%rd2, %rd10;
	mov.b32 	%r41, 0;
$L__BB0_2:
	mad.lo.s32 	%r30, %r41, %r4, %r5;
	shl.b32 	%r31, %r30, %r20;
	cvt.s64.s32 	%rd3, %r31;
	setp.ge.s32 	%p4, %r30, %r22;
	@%p4 bra 	$L__BB0_16;
	shl.b64 	%rd12, %rd3, 2;
	add.s64 	%rd4, %rd1, %rd12;
	add.s64 	%rd5, %rd2, %rd12;
	mov.b32 	%r42, 0;
$L__BB0_4:
	shl.b32 	%r33, %r42, 5;
	add.s32 	%r9, %r33, %r6;
	setp.ge.s32 	%p5, %r9, %r1;
	@%p5 bra 	$L__BB0_15;
	mul.wide.u32 	%rd13, %r9, 4;
	add.s64 	%rd14, %rd4, %rd13;
	ld.global.u32 	%r10, [%rd14];
	setp.ge.s32 	%p6, %r10, %r22;
	@%p6 bra 	$L__BB0_18;
	add.s64 	%rd6, %rd5, %rd13;
	mov.b32 	%r43, 0;
$L__BB0_7:
	setp.eq.s32 	%p7, %r43, %r9;
	@%p7 bra 	$L__BB0_14;
	mul.wide.u32 	%rd18, %r43, 4;
	add.s64 	%rd19, %rd4, %rd18;
	ld.global.u32 	%r12, [%rd19];
	setp.ge.s32 	%p8, %r12, %r22;
	@%p8 bra 	$L__BB0_14;
	shl.b32 	%r36, %r12, %r20;
	mul.wide.s32 	%rd20, %r36, 4;
	add.s64 	%rd21, %rd1, %rd20;
	mov.b32 	%r45, 0;
	mov.u32 	%r44, %r3;
$L__BB0_10:
	ld.global.u32 	%r37, [%rd21];
	setp.ne.s32 	%p9, %r37, %r10;
	@%p9 bra 	$L__BB0_13;
	max.u32 	%r38, %r43, %r45;
	setp.ge.u32 	%p11, %r38, %r9;
	@%p11 bra 	$L__BB0_14;
	ld.global.u32 	%r39, [%rd6];
	add.s32 	%r40, %r39, 1;
	st.global.u32 	[%rd6], %r40;
	bra.uni 	$L__BB0_14;
$L__BB0_13:
	add.s32 	%r45, %r45, 1;
	add.s32 	%r44, %r44, 1;
	setp.ne.s32 	%p10, %r44, 0;
	add.s64 	%rd21, %rd21, 4;
	@%p10 bra 	$L__BB0_10;
$L__BB0_14:
	add.s32 	%r43, %r43, 1;
	setp.ne.s32 	%p12, %r43, %r1;
	@%p12 bra 	$L__BB0_7;
$L__BB0_15:
	add.s32 	%r42, %r42, 1;
	setp.ne.s32 	%p13, %r42, %r2;
	@%p13 bra 	$L__BB0_4;
$L__BB0_16:
	add.s32 	%r41, %r41, 1;
	setp.ne.s32 	%p14, %r41, %r21;
	@%p14 bra 	$L__BB0_2;
$L__BB0_17:
	ret;
$L__BB0_18:
	add.s64 	%rd16, %rd5, %rd13;
	st.global.u32 	[%rd16], %r22;
	bra.uni 	$L__BB0_15;

}


// ===== COMPILED SASS (sm_100) =====

	.target	sm_100

	.elftype	@"ET_EXEC"


//--------------------- .note.nv.tkinfo           --------------------------
	.section	.note.nv.tkinfo,"",@"SHT_NOTE"
	.sectionflags	@"SHF_NOTE_NV_TKINFO"
	.tkinfo
        /*0018*/ 	.word	0x00000002
        /*0030*/ 	.string	""
        /*0030*/ 	.string	"ptxas"
        /*0030*/ 	.string	"Cuda compilation tools, release 13.0, V13.0.88"
        /*0030*/ 	.string	"Build cuda_13.0.r13.0/compiler.36424714_0"
        /*0030*/ 	.string	"-arch sm_100 -m 64 "



//--------------------- .note.nv.cuinfo           --------------------------
	.section	.note.nv.cuinfo,"",@"SHT_NOTE"
	.sectionflags	@"SHF_NOTE_NV_CUINFO"
        /*0018*/ 	.short	0x0002
        /*001a*/ 	.short	0x0064
        /*001c*/ 	.short	0x0082
	.zero		2


//--------------------- .nv.info                  --------------------------
	.section	.nv.info,"",@"SHT_CUDA_INFO"
	.align	4


	//----- nvinfo : EIATTR_REGCOUNT
	.align		4
        /*0000*/ 	.byte	0x04, 0x2f
        /*0002*/ 	.short	(.L_1 - .L_0)
	.align		4
.L_0:
        /*0004*/ 	.word	index@(_Z20countDetourableRoutePiS_iii)
        /*0008*/ 	.word	0x00000016


	//----- nvinfo : EIATTR_FRAME_SIZE
	.align		4
.L_1:
        /*000c*/ 	.byte	0x04, 0x11
        /*000e*/ 	.short	(.L_3 - .L_2)
	.align		4
.L_2:
        /*0010*/ 	.word	index@(_Z20countDetourableRoutePiS_iii)
        /*0014*/ 	.word	0x00000000


	//----- nvinfo : EIATTR_MIN_STACK_SIZE
	.align		4
.L_3:
        /*0018*/ 	.byte	0x04, 0x12
        /*001a*/ 	.short	(.L_5 - .L_4)
	.align		4
.L_4:
        /*001c*/ 	.word	index@(_Z20countDetourableRoutePiS_iii)
        /*0020*/ 	.word	0x00000000
.L_5:


//--------------------- .nv.compat                --------------------------
	.section	.nv.compat,"",@"SHT_CUDA_COMPAT_INFO"
	.align	4
        /*0000*/ 	.byte	0x02, 0x09, 0x00, 0x00, 0x02, 0x02, 0x01, 0x00, 0x02, 0x05, 0x05, 0x00, 0x03, 0x07, 0x01, 0x01
        /*0010*/ 	.byte	0x02, 0x03, 0x00, 0x00, 0x02, 0x06, 0x01, 0x00, 0x04, 0x0b, 0x08, 0x00, 0x09, 0x00, 0x00, 0x00
        /*0020*/ 	.byte	0x00, 0x00, 0x00, 0x00


//--------------------- .nv.info._Z20countDetourableRoutePiS_iii --------------------------
	.section	.nv.info._Z20countDetourableRoutePiS_iii,"",@"SHT_CUDA_INFO"
	.sectionflags	@""
	.align	4


	//----- nvinfo : EIATTR_CUDA_API_VERSION
	.align		4
        /*0000*/ 	.byte	0x04, 0x37
        /*0002*/ 	.short	(.L_7 - .L_6)
.L_6:
        /*0004*/ 	.word	0x00000082


	//----- nvinfo : EIATTR_KPARAM_INFO
	.align		4
.L_7:
        /*0008*/ 	.byte	0x04, 0x17
        /*000a*/ 	.short	(.L_9 - .L_8)
.L_8:
        /*000c*/ 	.word	0x00000000
        /*0010*/ 	.short	0x0004
        /*0012*/ 	.short	0x0018
        /*0014*/ 	.byte	0x00, 0xf0, 0x11, 0x00


	//----- nvinfo : EIATTR_KPARAM_INFO
	.align		4
.L_9:
        /*0018*/ 	.byte	0x04, 0x17
        /*001a*/ 	.short	(.L_11 - .L_10)
.L_10:
        /*001c*/ 	.word	0x00000000
        /*0020*/ 	.short	0x0003
        /*0022*/ 	.short	0x0014
        /*0024*/ 	.byte	0x00, 0xf0, 0x11, 0x00


	//----- nvinfo : EIATTR_KPARAM_INFO
	.align		4
.L_11:
        /*0028*/ 	.byte	0x04, 0x17
        /*002a*/ 	.short	(.L_13 - .L_12)
.L_12:
        /*002c*/ 	.word	0x00000000
        /*0030*/ 	.short	0x0002
        /*0032*/ 	.short	0x0010
        /*0034*/ 	.byte	0x00, 0xf0, 0x11, 0x00


	//----- nvinfo : EIATTR_KPARAM_INFO
	.align		4
.L_13:
        /*0038*/ 	.byte	0x04, 0x17
        /*003a*/ 	.short	(.L_15 - .L_14)
.L_14:
        /*003c*/ 	.word	0x00000000
        /*0040*/ 	.short	0x0001
        /*0042*/ 	.short	0x0008
        /*0044*/ 	.byte	0x00, 0xf5, 0x21, 0x00


	//----- nvinfo : EIATTR_KPARAM_INFO
	.align		4
.L_15:
        /*0048*/ 	.byte	0x04, 0x17
        /*004a*/ 	.short	(.L_17 - .L_16)
.L_16:
        /*004c*/ 	.word	0x00000000
        /*0050*/ 	.short	0x0000
        /*0052*/ 	.short	0x0000
        /*0054*/ 	.byte	0x00, 0xf5, 0x21, 0x00


	//----- nvinfo : EIATTR_SPARSE_MMA_MASK
	.align		4
.L_17:
        /*0058*/ 	.byte	0x03, 0x50
        /*005a*/ 	.short	0x0000


	//----- nvinfo : EIATTR_MAXREG_COUNT
	.align		4
        /*005c*/ 	.byte	0x03, 0x1b
        /*005e*/ 	.short	0x00ff


	//----- nvinfo : EIATTR_MERCURY_ISA_VERSION
	.align		4
        /*0060*/ 	.byte	0x03, 0x5f
        /*0062*/ 	.short	0x0101


	//----- nvinfo : EIATTR_VRC_CTA_INIT_COUNT
	.align		4
        /*0064*/ 	.byte	0x02, 0x4a
	.zero		1
	.zero		1


	//----- nvinfo : EIATTR_EXIT_INSTR_OFFSETS
	.align		4
        /*0068*/ 	.byte	0x04, 0x1c
        /*006a*/ 	.short	(.L_19 - .L_18)


	//   ....[0]....
.L_18:
        /*006c*/ 	.word	0x00000040


	//   ....[1]....
        /*0070*/ 	.word	0x000005d0


	//----- nvinfo : EIATTR_CRS_STACK_SIZE
	.align		4
.L_19:
        /*0074*/ 	.byte	0x04, 0x1e
        /*0076*/ 	.short	(.L_21 - .L_20)
.L_20:
        /*0078*/ 	.word	0x00000000


	//----- nvinfo : EIATTR_CBANK_PARAM_SIZE
	.align		4
.L_21:
        /*007c*/ 	.byte	0x03, 0x19
        /*007e*/ 	.short	0x001c


	//----- nvinfo : EIATTR_PARAM_CBANK
	.align		4
        /*0080*/ 	.byte	0x04, 0x0a
        /*0082*/ 	.short	(.L_23 - .L_22)
	.align		4
.L_22:
        /*0084*/ 	.word	index@(.nv.constant0._Z20countDetourableRoutePiS_iii)
        /*0088*/ 	.short	0x0380
        /*008a*/ 	.short	0x001c


	//----- nvinfo : EIATTR_SW_WAR
	.align		4
.L_23:
        /*008c*/ 	.byte	0x04, 0x36
        /*008e*/ 	.short	(.L_25 - .L_24)
.L_24:
        /*0090*/ 	.word	0x00000008
.L_25:


//--------------------- .nv.callgraph             --------------------------
	.section	.nv.callgraph,"",@"SHT_CUDA_CALLGRAPH"
	.align	4
	.sectionentsize	8
	.align		4
        /*0000*/ 	.word	0x00000000
	.align		4
        /*0004*/ 	.word	0xffffffff
	.align		4
        /*0008*/ 	.word	0x00000000
	.align		4
        /*000c*/ 	.word	0xfffffffe
	.align		4
        /*0010*/ 	.word	0x00000000
	.align		4
        /*0014*/ 	.word	0xfffffffd
	.align		4
        /*0018*/ 	.word	0x00000000
	.align		4
        /*001c*/ 	.word	0xfffffffc


//--------------------- .text._Z20countDetourableRoutePiS_iii --------------------------
	.section	.text._Z20countDetourableRoutePiS_iii,"ax",@progbits
	.align	128
        .global         _Z20countDetourableRoutePiS_iii
        .type           _Z20countDetourableRoutePiS_iii,@function
        .size           _Z20countDetourableRoutePiS_iii,(.L_x_11 - _Z20countDetourableRoutePiS_iii)
        .other          _Z20countDetourableRoutePiS_iii,@"STO_CUDA_ENTRY STV_DEFAULT"
_Z20countDetourableRoutePiS_iii:
.text._Z20countDetourableRoutePiS_iii:
[----:B------:R-:W-:Y:S08]  /*0000*/  LDC R1, c[0x0][0x37c] ;  /* 0x0000df00ff017b82 */ /* 0x000ff00000000800 */
[----:B------:R-:W0:Y:S02]  /*0010*/  LDC.64 R8, c[0x0][0x390] ;  /* 0x0000e400ff087b82 */ /* 0x000e240000000a00 */
[----:B0-----:R-:W-:-:S04]  /*0020*/  ISETP.NE.AND P0, PT, R8, 0x1f, PT ;  /* 0x0000001f0800780c */ /* 0x001fc80003f05270 */
[----:B------:R-:W-:-:S13]  /*0030*/  ISETP.LT.OR P0, PT, R9, 0x1, !P0 ;  /* 0x000000010900780c */ /* 0x000fda0004701670 */
[----:B------:R-:W-:Y:S05]  /*0040*/  @P0 EXIT ;  /* 0x000000000000094d */ /* 0x000fea0003800000 */
[----:B------:R-:W-:Y:S01]  /*0050*/  IMAD.MOV.U32 R3, RZ, RZ, 0x1 ;  /* 0x00000001ff037424 */ /* 0x000fe200078e00ff */
[----:B------:R-:W0:Y:S01]  /*0060*/  S2R R0, SR_TID.X ;  /* 0x0000000000007919 */ /* 0x000e220000002100 */
[----:B------:R-:W1:Y:S01]  /*0070*/  S2UR UR14, SR_CTAID.X ;  /* 0x00000000000e79c3 */ /* 0x000e620000002500 */
[----:B------:R-:W2:Y:S02]  /*0080*/  LDCU UR13, c[0x0][0x370] ;  /* 0x00006e00ff0d77ac */ /* 0x000ea40008000800 */
[----:B------:R-:W-:Y:S01]  /*0090*/  SHF.L.U32 R8, R3, R8, RZ ;  /* 0x0000000803087219 */ /* 0x000fe200000006ff */
[----:B------:R-:W3:Y:S04]  /*00a0*/  LDCU.64 UR16, c[0x0][0x358] ;  /* 0x00006b00ff1077ac */ /* 0x000ee80008000a00 */
[----:B------:R-:W-:Y:S01]  /*00b0*/  VIADD R2, R8, 0x1f ;  /* 0x0000001f08027836 */ /* 0x000fe20000000000 */
[----:B------:R-:W-:Y:S01]  /*00c0*/  UMOV UR4, URZ ;  /* 0x000000ff00047c82 */ /* 0x000fe20008000000 */
[----:B------:R-:W-:-:S03]  /*00d0*/  IMAD.MOV R9, RZ, RZ, -R8 ;  /* 0x000000ffff097224 */ /* 0x000fc600078e0a08 */
[----:B------:R-:W-:-:S04]  /*00e0*/  SHF.R.S32.HI R3, RZ, 0x1f, R2 ;  /* 0x0000001fff037819 */ /* 0x000fc80000011402 */
[----:B------:R-:W-:-:S04]  /*00f0*/  LEA.HI R3, R3, R2, RZ, 0x5 ;  /* 0x0000000203037211 */ /* 0x000fc800078f28ff */
[----:B------:R-:W-:-:S04]  /*0100*/  SHF.R.S32.HI R3, RZ, 0x5, R3 ;  /* 0x00000005ff037819 */ /* 0x000fc80000011403 */
[----:B-123--:R-:W-:-:S07]  /*0110*/  VIMNMX R10, PT, PT, R3, 0x1, !PT ;  /* 0x00000001030a7848 */ /* 0x00efce0007fe0100 */
.L_x_9:
[----:B------:R-:W1:Y:S01]  /*0120*/  LDCU UR8, c[0x0][0x398] ;  /* 0x00007300ff0877ac */ /* 0x000e620008000800 */
[----:B------:R-:W2:Y:S01]  /*0130*/  LDCU.64 UR6, c[0x0][0x390] ;  /* 0x00007200ff0677ac */ /* 0x000ea20008000a00 */
[----:B------:R-:W-:Y:S02]  /*0140*/  UIMAD UR5, UR13, UR4, UR14 ;  /* 0x000000040d0572a4 */ /* 0x000fe4000f8e020e */
[----:B------:R-:W-:Y:S02]  /*0150*/  UIADD3 UR4, UPT, UPT, UR4, 0x1, URZ ;  /* 0x0000000104047890 */ /* 0x000fe4000fffe0ff */
[----:B-1----:R-:W-:Y:S02]  /*0160*/  UISETP.GE.AND UP1, UPT, UR5, UR8, UPT ;  /* 0x000000080500728c */ /* 0x002fe4000bf26270 */
[----:B--2---:R-:W-:Y:S02]  /*0170*/  USHF.L.U32 UR6, UR5, UR6, URZ ;  /* 0x0000000605067299 */ /* 0x004fe400080006ff */
[----:B------:R-:W-:-:S05]  /*0180*/  UISETP.NE.AND UP0, UPT, UR4, UR7, UPT ;  /* 0x000000070400728c */ /* 0x000fca000bf05270 */
[----:B0-----:R-:W-:Y:S06]  /*0190*/  BRA.U UP1, `(.L_x_0) ;  /* 0x0000000501087547 */ /* 0x001fec000b800000 */
[----:B------:R-:W1:Y:S01]  /*01a0*/  LDCU.128 UR8, c[0x0][0x380] ;  /* 0x00007000ff0877ac */ /* 0x000e620008000c00 */
[----:B------:R-:W-:Y:S01]  /*01b0*/  IMAD.MOV.U32 R11, RZ, RZ, RZ ;  /* 0x000000ffff0b7224 */ /* 0x000fe200078e00ff */
[----:B------:R-:W-:Y:S02]  /*01c0*/  USHF.L.U32 UR5, UR6, 0x2, URZ ;  /* 0x0000000206057899 */ /* 0x000fe400080006ff */
[----:B------:R-:W-:-:S04]  /*01d0*/  USHF.R.S32.HI UR12, URZ, 0x1f, UR6 ;  /* 0x0000001fff0c7899 */ /* 0x000fc80008011406 */
[----:B------:R-:W-:Y:S02]  /*01e0*/  USHF.L.U64.HI UR6, UR6, 0x2, UR12 ;  /* 0x0000000206067899 */ /* 0x000fe4000801020c */
[----:B-1----:R-:W-:Y:S02]  /*01f0*/  UIADD3 UR7, UP1, UPT, UR5, UR8, URZ ;  /* 0x0000000805077290 */ /* 0x002fe4000ff3e0ff */
[----:B------:R-:W-:Y:S02]  /*0200*/  UIADD3 UR8, UP2, UPT, UR5, UR10, URZ ;  /* 0x0000000a05087290 */ /* 0x000fe4000ff5e0ff */
[----:B------:R-:W-:Y:S02]  /*0210*/  UIADD3.X UR5, UPT, UPT, UR6, UR9, URZ, UP1, !UPT ;  /* 0x0000000906057290 */ /* 0x000fe40008ffe4ff */
[----:B------:R-:W-:Y:S01]  /*0220*/  UIADD3.X UR6, UPT, UPT, UR6, UR11, URZ, UP2, !UPT ;  /* 0x0000000b06067290 */ /* 0x000fe200097fe4ff */
[----:B------:R-:W-:Y:S01]  /*0230*/  IMAD.U32 R2, RZ, RZ, UR7 ;  /* 0x00000007ff027e24 */ /* 0x000fe2000f8e00ff */
[----:B------:R-:W-:-:S02]  /*0240*/  MOV R4, UR8 ;  /* 0x0000000800047c02 */ /* 0x000fc40008000f00 */
[----:B------:R-:W-:Y:S02]  /*0250*/  IMAD.U32 R3, RZ, RZ, UR5 ;  /* 0x00000005ff037e24 */ /* 0x000fe4000f8e00ff */
[----:B------:R-:W-:-:S07]  /*0260*/  IMAD.U32 R5, RZ, RZ, UR6 ;  /* 0x00000006ff057e24 */ /* 0x000fce000f8e00ff */
.L_x_8:
[C---:B0-----:R-:W-:Y:S01]  /*0270*/  IMAD R13, R11.reuse, 0x20, R0 ;  /* 0x000000200b0d7824 */ /* 0x041fe200078e0200 */
[----:B------:R-:W-:Y:S01]  /*0280*/  IADD3 R11, PT, PT, R11, 0x1, RZ ;  /* 0x000000010b0b7810 */ /* 0x000fe20007ffe0ff */
[----:B------:R-:W-:Y:S03]  /*0290*/  BSSY.RECONVERGENT B0, `(.L_x_1) ;  /* 0x0000031000007945 */ /* 0x000fe60003800200 */
[----:B------:R-:W-:Y:S02]  /*02a0*/  ISETP.GE.AND P1, PT, R13, R8, PT ;  /* 0x000000080d00720c */ /* 0x000fe40003f26270 */
[----:B------:R-:W-:-:S11]  /*02b0*/  ISETP.NE.AND P0, PT, R11, R10, PT ;  /* 0x0000000a0b00720c */ /* 0x000fd60003f05270 */
[----:B------:R-:W-:Y:S05]  /*02c0*/  @P1 BRA `(.L_x_2) ;  /* 0x0000000000b41947 */ /* 0x000fea0003800000 */
[----:B------:R-:W-:Y:S01]  /*02d0*/  IMAD.WIDE.U32 R6, R13, 0x4, R2 ;  /* 0x000000040d067825 */ /* 0x000fe200078e0002 */
[----:B------:R-:W0:Y:S04]  /*02e0*/  LDC R17, c[0x0][0x398] ;  /* 0x0000e600ff117b82 */ /* 0x000e280000000800 */
[----:B------:R-:W0:Y:S02]  /*02f0*/  LDG.E R12, desc[UR16][R6.64] ;  /* 0x00000010060c7981 */ /* 0x000e24000c1e1900 */
[----:B0-----:R-:W-:-:S13]  /*0300*/  ISETP.GE.AND P1, PT, R12, R17, PT ;  /* 0x000000110c00720c */ /* 0x001fda0003f26270 */
[----:B------:R-:W-:-:S05]  /*0310*/  @P1 IMAD.WIDE.U32 R14, R13, 0x4, R4 ;  /* 0x000000040d0e1825 */ /* 0x000fca00078e0004 */
[----:B------:R0:W-:Y:S01]  /*0320*/  @P1 STG.E desc[UR16][R14.64], R17 ;  /* 0x000000110e001986 */ /* 0x0001e2000c101910 */
[----:B------:R-:W-:Y:S05]  /*0330*/  @P1 BRA `(.L_x_2) ;  /* 0x0000000000981947 */ /* 0x000fea0003800000 */
[----:B0-----:R-:W-:Y:S02]  /*0340*/  IMAD.MOV.U32 R15, RZ, RZ, RZ ;  /* 0x000000ffff0f7224 */ /* 0x001fe400078e00ff */
[----:B------:R-:W-:-:S07]  /*0350*/  IMAD.WIDE.U32 R6, R13, 0x4, R4 ;  /* 0x000000040d067825 */ /* 0x000fce00078e0004 */
.L_x_7:
[----:B------:R-:W-:Y:S01]  /*0360*/  ISETP.NE.AND P1, PT, R15, R13, PT ;  /* 0x0000000d0f00720c */ /* 0x000fe20003f25270 */
[----:B------:R-:W-:-:S12]  /*0370*/  BSSY.RECONVERGENT B1, `(.L_x_3) ;  /* 0x000001f000017945 */ /* 0x000fd80003800200 */
[----:B0-----:R-:W-:Y:S05]  /*0380*/  @!P1 BRA `(.L_x_4) ;  /* 0x0000000000749947 */ /* 0x001fea0003800000 */
[----:B------:R-:W-:Y:S01]  /*0390*/  IMAD.WIDE.U32 R16, R15, 0x4, R2 ;  /* 0x000000040f107825 */ /* 0x000fe200078e0002 */
[----:B------:R-:W0:Y:S04]  /*03a0*/  LDCU UR5, c[0x0][0x398] ;  /* 0x00007300ff0577ac */ /* 0x000e280008000800 */
[----:B------:R-:W0:Y:S02]  /*03b0*/  LDG.E R19, desc[UR16][R16.64] ;  /* 0x0000001010137981 */ /* 0x000e24000c1e1900 */
[----:B0-----:R-:W-:-:S13]  /*03c0*/  ISETP.GE.AND P1, PT, R19, UR5, PT ;  /* 0x0000000513007c0c */ /* 0x001fda000bf26270 */
[----:B------:R-:W-:Y:S05]  /*03d0*/  @P1 BRA `(.L_x_4) ;  /* 0x0000000000601947 */ /* 0x000fea0003800000 */
[----:B------:R-:W0:Y:S01]  /*03e0*/  LDC R14, c[0x0][0x390] ;  /* 0x0000e400ff0e7b82 */ /* 0x000e220000000800 */
[----:B------:R-:W-:-:S07]  /*03f0*/  MOV R18, R9 ;  /* 0x0000000900127202 */ /* 0x000fce0000000f00 */
[----:B------:R-:W1:Y:S01]  /*0400*/  LDC.64 R16, c[0x0][0x380] ;  /* 0x0000e000ff107b82 */ /* 0x000e620000000a00 */
[----:B0-----:R-:W-:Y:S01]  /*0410*/  SHF.L.U32 R19, R19, R14, RZ ;  /* 0x0000000e13137219 */ /* 0x001fe200000006ff */
[----:B------:R-:W-:-:S04]  /*0420*/  IMAD.MOV.U32 R14, RZ, RZ, RZ ;  /* 0x000000ffff0e7224 */ /* 0x000fc800078e00ff */
[----:B-1----:R-:W-:-:S04]  /*0430*/  IMAD.WIDE R16, R19, 0x4, R16 ;  /* 0x0000000413107825 */ /* 0x002fc800078e0210 */
[----:B------:R-:W-:-:S07]  /*0440*/  IMAD.MOV.U32 R19, RZ, RZ, R17 ;  /* 0x000000ffff137224 */ /* 0x000fce00078e0011 */
.L_x_6:
[----:B------:R-:W-:-:S06]  /*0450*/  IMAD.MOV.U32 R17, RZ, RZ, R19 ;  /* 0x000000ffff117224 */ /* 0x000fcc00078e0013 */
[----:B------:R-:W2:Y:S02]  /*0460*/  LDG.E R17, desc[UR16][R16.64] ;  /* 0x0000001010117981 */ /* 0x000ea4000c1e1900 */
[----:B--2---:R-:W-:-:S13]  /*0470*/  ISETP.NE.AND P1, PT, R17, R12, PT ;  /* 0x0000000c1100720c */ /* 0x004fda0003f25270 */
[----:B------:R-:W-:Y:S05]  /*0480*/  @!P1 BRA `(.L_x_5) ;  /* 0x00000000001c9947 */ /* 0x000fea0003800000 */
[----:B------:R-:W-:Y:S01]  /*0490*/  VIADD R18, R18, 0x1 ;  /* 0x0000000112127836 */ /* 0x000fe20000000000 */
[----:B------:R-:W-:Y:S01]  /*04a0*/  IADD3 R16, P2, PT, R16, 0x4, RZ ;  /* 0x0000000410107810 */ /* 0x000fe20007f5e0ff */
[----:B------:R-:W-:-:S03]  /*04b0*/  VIADD R14, R14, 0x1 ;  /* 0x000000010e0e7836 */ /* 0x000fc60000000000 */
[----:B------:R-:W-:Y:S02]  /*04c0*/  ISETP.NE.AND P1, PT, R18, RZ, PT ;  /* 0x000000ff1200720c */ /* 0x000fe40003f25270 */
[----:B------:R-:W-:-:S11]  /*04d0*/  IADD3.X R19, PT, PT, RZ, R19, RZ, P2, !PT ;  /* 0x00000013ff137210 */ /* 0x000fd600017fe4ff */
[----:B------:R-:W-:Y:S05]  /*04e0*/  @P1 BRA `(.L_x_6) ;  /* 0xfffffffc00d81947 */ /* 0x000fea000383ffff */
[----:B------:R-:W-:Y:S05]  /*04f0*/  BRA `(.L_x_4) ;  /* 0x0000000000187947 */ /* 0x000fea0003800000 */
.L_x_5:
[----:B------:R-:W-:-:S04]  /*0500*/  VIMNMX.U32 R14, PT, PT, R14, R15, !PT ;  /* 0x0000000f0e0e7248 */ /* 0x000fc80007fe0000 */
[----:B------:R-:W-:-:S13]  /*0510*/  ISETP.GE.U32.AND P1, PT, R14, R13, PT ;  /* 0x0000000d0e00720c */ /* 0x000fda0003f26070 */
[----:B------:R-:W-:Y:S05]  /*0520*/  @P1 BRA `(.L_x_4) ;  /* 0x00000000000c1947 */ /* 0x000fea0003800000 */
[----:B------:R-:W2:Y:S02]  /*0530*/  LDG.E R14, desc[UR16][R6.64] ;  /* 0x00000010060e7981 */ /* 0x000ea4000c1e1900 */
[----:B--2---:R-:W-:-:S05]  /*0540*/  VIADD R17, R14, 0x1 ;  /* 0x000000010e117836 */ /* 0x004fca0000000000 */
[----:B------:R0:W-:Y:S02]  /*0550*/  STG.E desc[UR16][R6.64], R17 ;  /* 0x0000001106007986 */ /* 0x0001e4000c101910 */
.L_x_4:
[----:B------:R-:W-:Y:S05]  /*0560*/  BSYNC.RECONVERGENT B1 ;  /* 0x0000000000017941 */ /* 0x000fea0003800200 */
.L_x_3:
[----:B------:R-:W-:-:S05]  /*0570*/  VIADD R15, R15, 0x1 ;  /* 0x000000010f0f7836 */ /* 0x000fca0000000000 */
[----:B------:R-:W-:-:S13]  /*0580*/  ISETP.NE.AND P1, PT, R15, R8, PT ;  /* 0x000000080f00720c */ /* 0x000fda0003f25270 */
[----:B------:R-:W-:Y:S05]  /*0590*/  @P1 BRA `(.L_x_7) ;  /* 0xfffffffc00701947 */ /* 0x000fea000383ffff */
.L_x_2:
[----:B------:R-:W-:Y:S05]  /*05a0*/  BSYNC.RECONVERGENT B0 ;  /* 0x0000000000007941 */ /* 0x000fea0003800200 */
.L_x_1:
[----:B------:R-:W-:Y:S05]  /*05b0*/  @P0 BRA `(.L_x_8) ;  /* 0xfffffffc002c0947 */ /* 0x000fea000383ffff */
.L_x_0:
[----:B------:R-:W-:Y:S05]  /*05c0*/  BRA.U UP0, `(.L_x_9) ;  /* 0xfffffff900d47547 */ /* 0x000fea000b83ffff */
[----:B------:R-:W-:Y:S05]  /*05d0*/  EXIT ;  /* 0x000000000000794d */ /* 0x000fea0003800000 */
.L_x_10:
[----:B------:R-:W-:-:S00]  /*05e0*/  BRA `(.L_x_10) ;  /* 0xfffffffc00fc7947 */ /* 0x000fc0000383ffff */
[----:B------:R-:W-:-:S00]  /*05f0*/  NOP ;  /* 0x0000000000007918 */ /* 0x000fc00000000000 */
        /* <DEDUP_REMOVED lines=8> */
.L_x_11:


//--------------------- .nv.shared.reserved.0     --------------------------
	.section	.nv.shared.reserved.0,"aw",@nobits
	.weak		__nv_reservedSMEM_offset_0_alias
	.size		__nv_reservedSMEM_offset_0_alias, 0, 64
	.other		__nv_reservedSMEM_offset_0_alias,@"STO_CUDA_RESERVED_SHARED STV_DEFAULT"
__nv_reservedSMEM_offset_0_alias:
	.zero		0
	.zero		64


//--------------------- .nv.constant0._Z20countDetourableRoutePiS_iii --------------------------
	.section	.nv.constant0._Z20countDetourableRoutePiS_iii,"a",@progbits
	.sectionflags	@""
	.align	4
.nv.constant0._Z20countDetourableRoutePiS_iii:
	.zero		924


//--------------------- SYMBOLS --------------------------

	.type		.nv.reservedSmem.offset0,@object
	.size		.nv.reservedSmem.offset0,0x4
